//
// Generated by NVIDIA NVVM Compiler
//
// Compiler Build ID: CL-36424714
// Cuda compilation tools, release 13.0, V13.0.88
// Based on NVVM 20.0.0
//

.version 9.0
.target sm_100
.address_size 64

	// .globl	_Z19cuda_simple_mat_mulPfS_S_
.global .align 4 .b8 precalc_xorwow_matrix[102400];
.global .align 4 .b8 precalc_xorwow_offset_matrix[102400];
.global .align 4 .b8 mrg32k3aM1[2304];
.global .align 4 .b8 mrg32k3aM2[2304];
.global .align 4 .b8 mrg32k3aM1SubSeq[2016];
.global .align 4 .b8 mrg32k3aM2SubSeq[2016];
.global .align 4 .b8 mrg32k3aM1Seq[2304];
.global .align 4 .b8 mrg32k3aM2Seq[2304];
.const .align 8 .b8 __cr_lgamma_table[72];

.visible .entry _Z19cuda_simple_mat_mulPfS_S_(
	.param .u64 .ptr .align 1 _Z19cuda_simple_mat_mulPfS_S__param_0,
	.param .u64 .ptr .align 1 _Z19cuda_simple_mat_mulPfS_S__param_1,
	.param .u64 .ptr .align 1 _Z19cuda_simple_mat_mulPfS_S__param_2
)
{
	.reg .pred 	%p<5>;
	.reg .b32 	%r<18>;
	.reg .b32 	%f<52>;
	.reg .b64 	%rd<18>;

	ld.param.u64 	%rd5, [_Z19cuda_simple_mat_mulPfS_S__param_0];
	ld.param.u64 	%rd6, [_Z19cuda_simple_mat_mulPfS_S__param_1];
	ld.param.u64 	%rd7, [_Z19cuda_simple_mat_mulPfS_S__param_2];
	mov.u32 	%r8, %tid.x;
	mov.u32 	%r9, %ctaid.x;
	mov.u32 	%r10, %ntid.x;
	mad.lo.s32 	%r1, %r9, %r10, %r8;
	mov.u32 	%r11, %tid.y;
	mov.u32 	%r12, %ctaid.y;
	mov.u32 	%r13, %ntid.y;
	mad.lo.s32 	%r2, %r12, %r13, %r11;
	setp.gt.u32 	%p1, %r2, 1599;
	setp.gt.s32 	%p2, %r1, 1599;
	or.pred  	%p3, %p1, %p2;
	@%p3 bra 	$L__BB0_4;
	mul.lo.s32 	%r3, %r2, 1600;
	mul.wide.u32 	%rd8, %r3, 4;
	cvta.to.global.u64 	%rd9, %rd5;
	add.s64 	%rd10, %rd8, %rd9;
	add.s64 	%rd17, %rd10, 32;
	cvta.to.global.u64 	%rd11, %rd6;
	add.s64 	%rd2, %rd11, 51200;
	mov.f32 	%f51, 0f00000000;
	mov.b32 	%r17, 0;
	mov.u32 	%r16, %r1;
$L__BB0_2:
	mul.wide.s32 	%rd12, %r16, 4;
	add.s64 	%rd13, %rd2, %rd12;
	ld.global.f32 	%f4, [%rd17+-32];
	ld.global.f32 	%f5, [%rd13+-51200];
	fma.rn.f32 	%f6, %f4, %f5, %f51;
	ld.global.f32 	%f7, [%rd17+-28];
	ld.global.f32 	%f8, [%rd13+-44800];
	fma.rn.f32 	%f9, %f7, %f8, %f6;
	ld.global.f32 	%f10, [%rd17+-24];
	ld.global.f32 	%f11, [%rd13+-38400];
	fma.rn.f32 	%f12, %f10, %f11, %f9;
	ld.global.f32 	%f13, [%rd17+-20];
	ld.global.f32 	%f14, [%rd13+-32000];
	fma.rn.f32 	%f15, %f13, %f14, %f12;
	ld.global.f32 	%f16, [%rd17+-16];
	ld.global.f32 	%f17, [%rd13+-25600];
	fma.rn.f32 	%f18, %f16, %f17, %f15;
	ld.global.f32 	%f19, [%rd17+-12];
	ld.global.f32 	%f20, [%rd13+-19200];
	fma.rn.f32 	%f21, %f19, %f20, %f18;
	ld.global.f32 	%f22, [%rd17+-8];
	ld.global.f32 	%f23, [%rd13+-12800];
	fma.rn.f32 	%f24, %f22, %f23, %f21;
	ld.global.f32 	%f25, [%rd17+-4];
	ld.global.f32 	%f26, [%rd13+-6400];
	fma.rn.f32 	%f27, %f25, %f26, %f24;
	ld.global.f32 	%f28, [%rd17];
	ld.global.f32 	%f29, [%rd13];
	fma.rn.f32 	%f30, %f28, %f29, %f27;
	ld.global.f32 	%f31, [%rd17+4];
	ld.global.f32 	%f32, [%rd13+6400];
	fma.rn.f32 	%f33, %f31, %f32, %f30;
	ld.global.f32 	%f34, [%rd17+8];
	ld.global.f32 	%f35, [%rd13+12800];
	fma.rn.f32 	%f36, %f34, %f35, %f33;
	ld.global.f32 	%f37, [%rd17+12];
	ld.global.f32 	%f38, [%rd13+19200];
	fma.rn.f32 	%f39, %f37, %f38, %f36;
	ld.global.f32 	%f40, [%rd17+16];
	ld.global.f32 	%f41, [%rd13+25600];
	fma.rn.f32 	%f42, %f40, %f41, %f39;
	ld.global.f32 	%f43, [%rd17+20];
	ld.global.f32 	%f44, [%rd13+32000];
	fma.rn.f32 	%f45, %f43, %f44, %f42;
	ld.global.f32 	%f46, [%rd17+24];
	ld.global.f32 	%f47, [%rd13+38400];
	fma.rn.f32 	%f48, %f46, %f47, %f45;
	ld.global.f32 	%f49, [%rd17+28];
	ld.global.f32 	%f50, [%rd13+44800];
	fma.rn.f32 	%f51, %f49, %f50, %f48;
	add.s32 	%r17, %r17, 16;
	add.s64 	%rd17, %rd17, 64;
	add.s32 	%r16, %r16, 25600;
	setp.ne.s32 	%p4, %r17, 1600;
	@%p4 bra 	$L__BB0_2;
	add.s32 	%r15, %r3, %r1;
	cvta.to.global.u64 	%rd14, %rd7;
	mul.wide.s32 	%rd15, %r15, 4;
	add.s64 	%rd16, %rd14, %rd15;
	st.global.f32 	[%rd16], %f51;
$L__BB0_4:
	ret;

}


// ===== COMPILED SASS (sm_100) =====

	.target	sm_100

	.elftype	@"ET_EXEC"


//--------------------- .note.nv.tkinfo           --------------------------
	.section	.note.nv.tkinfo,"",@"SHT_NOTE"
	.sectionflags	@"SHF_NOTE_NV_TKINFO"
	.tkinfo
        /*0018*/ 	.word	0x00000002
        /*0030*/ 	.string	""
        /*0030*/ 	.string	"ptxas"
        /*0030*/ 	.string	"Cuda compilation tools, release 13.0, V13.0.88"
        /*0030*/ 	.string	"Build cuda_13.0.r13.0/compiler.36424714_0"
        /*0030*/ 	.string	"-arch sm_100 -m 64 "



//--------------------- .note.nv.cuinfo           --------------------------
	.section	.note.nv.cuinfo,"",@"SHT_NOTE"
	.sectionflags	@"SHF_NOTE_NV_CUINFO"
        /*0018*/ 	.short	0x0002
        /*001a*/ 	.short	0x0064
        /*001c*/ 	.short	0x0082
	.zero		2


//--------------------- .nv.info                  --------------------------
	.section	.nv.info,"",@"SHT_CUDA_INFO"
	.align	4


	//----- nvinfo : EIATTR_REGCOUNT
	.align		4
        /*0000*/ 	.byte	0x04, 0x2f
        /*0002*/ 	.short	(.L_10 - .L_9)
	.align		4
.L_9:
        /*0004*/ 	.word	index@(_Z19cuda_simple_mat_mulPfS_S_)
        /*0008*/ 	.word	0x0000001f


	//----- nvinfo : EIATTR_FRAME_SIZE
	.align		4
.L_10:
        /*000c*/ 	.byte	0x04, 0x11
        /*000e*/ 	.short	(.L_12 - .L_11)
	.align		4
.L_11:
        /*0010*/ 	.word	index@(_Z19cuda_simple_mat_mulPfS_S_)
        /*0014*/ 	.word	0x00000000


	//----- nvinfo : EIATTR_MIN_STACK_SIZE
	.align		4
.L_12:
        /*0018*/ 	.byte	0x04, 0x12
        /*001a*/ 	.short	(.L_14 - .L_13)
	.align		4
.L_13:
        /*001c*/ 	.word	index@(_Z19cuda_simple_mat_mulPfS_S_)
        /*0020*/ 	.word	0x00000000
.L_14:


//--------------------- .nv.compat                --------------------------
	.section	.nv.compat,"",@"SHT_CUDA_COMPAT_INFO"
	.align	4
        /*0000*/ 	.byte	0x02, 0x09, 0x00, 0x00, 0x02, 0x02, 0x01, 0x00, 0x02, 0x05, 0x05, 0x00, 0x03, 0x07, 0x01, 0x01
        /*0010*/ 	.byte	0x02, 0x03, 0x00, 0x00, 0x02, 0x06, 0x01, 0x00, 0x04, 0x0b, 0x08, 0x00, 0x09, 0x00, 0x00, 0x00
        /*0020*/ 	.byte	0x00, 0x00, 0x00, 0x00


//--------------------- .nv.info._Z19cuda_simple_mat_mulPfS_S_ --------------------------
	.section	.nv.info._Z19cuda_simple_mat_mulPfS_S_,"",@"SHT_CUDA_INFO"
	.sectionflags	@""
	.align	4


	//----- nvinfo : EIATTR_CUDA_API_VERSION
	.align		4
        /*0000*/ 	.byte	0x04, 0x37
        /*0002*/ 	.short	(.L_16 - .L_15)
.L_15:
        /*0004*/ 	.word	0x00000082


	//----- nvinfo : EIATTR_KPARAM_INFO
	.align		4
.L_16:
        /*0008*/ 	.byte	0x04, 0x17
        /*000a*/ 	.short	(.L_18 - .L_17)
.L_17:
        /*000c*/ 	.word	0x00000000
        /*0010*/ 	.short	0x0002
        /*0012*/ 	.short	0x0010
        /*0014*/ 	.byte	0x00, 0xf5, 0x21, 0x00


	//----- nvinfo : EIATTR_KPARAM_INFO
	.align		4
.L_18:
        /*0018*/ 	.byte	0x04, 0x17
        /*001a*/ 	.short	(.L_20 - .L_19)
.L_19:
        /*001c*/ 	.word	0x00000000
        /*0020*/ 	.short	0x0001
        /*0022*/ 	.short	0x0008
        /*0024*/ 	.byte	0x00, 0xf5, 0x21, 0x00


	//----- nvinfo : EIATTR_KPARAM_INFO
	.align		4
.L_20:
        /*0028*/ 	.byte	0x04, 0x17
        /*002a*/ 	.short	(.L_22 - .L_21)
.L_21:
        /*002c*/ 	.word	0x00000000
        /*0030*/ 	.short	0x0000
        /*0032*/ 	.short	0x0000
        /*0034*/ 	.byte	0x00, 0xf5, 0x21, 0x00


	//----- nvinfo : EIATTR_SPARSE_MMA_MASK
	.align		4
.L_22:
        /*0038*/ 	.byte	0x03, 0x50
        /*003a*/ 	.short	0x0000


	//----- nvinfo : EIATTR_MAXREG_COUNT
	.align		4
        /*003c*/ 	.byte	0x03, 0x1b
        /*003e*/ 	.short	0x00ff


	//----- nvinfo : EIATTR_MERCURY_ISA_VERSION
	.align		4
        /*0040*/ 	.byte	0x03, 0x5f
        /*0042*/ 	.short	0x0101


	//----- nvinfo : EIATTR_VRC_CTA_INIT_COUNT
	.align		4
        /*0044*/ 	.byte	0x02, 0x4a
	.zero		1
	.zero		1


	//----- nvinfo : EIATTR_EXIT_INSTR_OFFSETS
	.align		4
        /*0048*/ 	.byte	0x04, 0x1c
        /*004a*/ 	.short	(.L_24 - .L_23)


	//   ....[0]....
.L_23:
        /*004c*/ 	.word	0x000000b0


	//   ....[1]....
        /*0050*/ 	.word	0x00000550


	//----- nvinfo : EIATTR_CBANK_PARAM_SIZE
	.align		4
.L_24:
        /*0054*/ 	.byte	0x03, 0x19
        /*0056*/ 	.short	0x0018


	//----- nvinfo : EIATTR_PARAM_CBANK
	.align		4
        /*0058*/ 	.byte	0x04, 0x0a
        /*005a*/ 	.short	(.L_26 - .L_25)
	.align		4
.L_25:
        /*005c*/ 	.word	index@(.nv.constant0._Z19cuda_simple_mat_mulPfS_S_)
        /*0060*/ 	.short	0x0380
        /*0062*/ 	.short	0x0018


	//----- nvinfo : EIATTR_SW_WAR
	.align		4
.L_26:
        /*0064*/ 	.byte	0x04, 0x36
        /*0066*/ 	.short	(.L_28 - .L_27)
.L_27:
        /*0068*/ 	.word	0x00000008
.L_28:


//--------------------- .nv.callgraph             --------------------------
	.section	.nv.callgraph,"",@"SHT_CUDA_CALLGRAPH"
	.align	4
	.sectionentsize	8
	.align		4
        /*0000*/ 	.word	0x00000000
	.align		4
        /*0004*/ 	.word	0xffffffff
	.align		4
        /*0008*/ 	.word	0x00000000
	.align		4
        /*000c*/ 	.word	0xfffffffe
	.align		4
        /*0010*/ 	.word	0x00000000
	.align		4
        /*0014*/ 	.word	0xfffffffd
	.align		4
        /*0018*/ 	.word	0x00000000
	.align		4
        /*001c*/ 	.word	0xfffffffc


//--------------------- .nv.constant4             --------------------------
	.section	.nv.constant4,"a",@progbits
	.align	8
	.align		8
.nv.constant4:
        /*0000*/ 	.dword	precalc_xorwow_matrix
	.align		8
        /*0008*/ 	.dword	precalc_xorwow_offset_matrix
	.align		8
        /*0010*/ 	.dword	mrg32k3aM1
	.align		8
        /*0018*/ 	.dword	mrg32k3aM2
	.align		8
        /*0020*/ 	.dword	mrg32k3aM1SubSeq
	.align		8
        /*0028*/ 	.dword	mrg32k3aM2SubSeq
	.align		8
        /*0030*/ 	.dword	mrg32k3aM1Seq
	.align		8
        /*0038*/ 	.dword	mrg32k3aM2Seq


//--------------------- .nv.constant3             --------------------------
	.section	.nv.constant3,"a",@progbits
	.align	8
.nv.constant3:
	.type		__cr_lgamma_table,@object
	.size		__cr_lgamma_table,(.L_8 - __cr_lgamma_table)
__cr_lgamma_table:
        /*0000*/ 	.byte	0x00, 0x00, 0x00, 0x00, 0x00, 0x00, 0x00, 0x00, 0x00, 0x00, 0x00, 0x00, 0x00, 0x00, 0x00, 0x00
        /*0010*/ 	.byte	0xef, 0x39, 0xfa, 0xfe, 0x42, 0x2e, 0xe6, 0x3f, 0x02, 0x20, 0x2a, 0xfa, 0x0b, 0xab, 0xfc, 0x3f
        /*0020*/ 	.byte	0xf9, 0x2c, 0x92, 0x7c, 0xa7, 0x6c, 0x09, 0x40, 0xc9, 0x79, 0x44, 0x3c, 0x64, 0x26, 0x13, 0x40
        /*0030*/ 	.byte	0xca, 0x01, 0xcf, 0x3a, 0x27, 0x51, 0x1a, 0x40, 0x30, 0xcc, 0x2d, 0xf3, 0xe1, 0x0c, 0x21, 0x40
        /*0040*/ 	.byte	0x0d, 0xb7, 0xfc, 0x82, 0x8e, 0x35, 0x25, 0x40
.L_8:


//--------------------- .text._Z19cuda_simple_mat_mulPfS_S_ --------------------------
	.section	.text._Z19cuda_simple_mat_mulPfS_S_,"ax",@progbits
	.align	128
        .global         _Z19cuda_simple_mat_mulPfS_S_
        .type           _Z19cuda_simple_mat_mulPfS_S_,@function
        .size           _Z19cuda_simple_mat_mulPfS_S_,(.L_x_2 - _Z19cuda_simple_mat_mulPfS_S_)
        .other          _Z19cuda_simple_mat_mulPfS_S_,@"STO_CUDA_ENTRY STV_DEFAULT"
_Z19cuda_simple_mat_mulPfS_S_:
.text._Z19cuda_simple_mat_mulPfS_S_:
[----:B------:R-:W-:Y:S01]  /*0000*/  LDC R1, c[0x0][0x37c] ;  /* 0x0000df00ff017b82 */ /* 0x000fe20000000800 */
[----:B------:R-:W0:Y:S07]  /*0010*/  S2R R0, SR_TID.X ;  /* 0x0000000000007919 */ /* 0x000e2e0000002100 */
[----:B------:R-:W0:Y:S01]  /*0020*/  S2UR UR4, SR_CTAID.X ;  /* 0x00000000000479c3 */ /* 0x000e220000002500 */
[----:B------:R-:W1:Y:S07]  /*0030*/  S2R R7, SR_TID.Y ;  /* 0x0000000000077919 */ /* 0x000e6e0000002200 */
[----:B------:R-:W0:Y:S08]  /*0040*/  LDC R3, c[0x0][0x360] ;  /* 0x0000d800ff037b82 */ /* 0x000e300000000800 */
[----:B------:R-:W1:Y:S08]  /*0050*/  S2UR UR5, SR_CTAID.Y ;  /* 0x00000000000579c3 */ /* 0x000e700000002600 */
[----:B------:R-:W1:Y:S01]  /*0060*/  LDC R2, c[0x0][0x364] ;  /* 0x0000d900ff027b82 */ /* 0x000e620000000800 */
[----:B0-----:R-:W-:-:S05]  /*0070*/  IMAD R0, R3, UR4, R0 ;  /* 0x0000000403007c24 */ /* 0x001fca000f8e0200 */
[----:B------:R-:W-:Y:S01]  /*0080*/  ISETP.GT.AND P0, PT, R0, 0x63f, PT ;  /* 0x0000063f0000780c */ /* 0x000fe20003f04270 */
[----:B-1----:R-:W-:-:S05]  /*0090*/  IMAD R7, R2, UR5, R7 ;  /* 0x0000000502077c24 */ /* 0x002fca000f8e0207 */
[----:B------:R-:W-:-:S13]  /*00a0*/  ISETP.GT.U32.OR P0, PT, R7, 0x63f, P0 ;  /* 0x0000063f0700780c */ /* 0x000fda0000704470 */
[----:B------:R-:W-:Y:S05]  /*00b0*/  @P0 EXIT ;  /* 0x000000000000094d */ /* 0x000fea0003800000 */
[----:B------:R-:W0:Y:S01]  /*00c0*/  LDC.64 R2, c[0x0][0x380] ;  /* 0x0000e000ff027b82 */ /* 0x000e220000000a00 */
[----:B------:R-:W1:Y:S01]  /*00d0*/  LDCU.64 UR6, c[0x0][0x388] ;  /* 0x00007100ff0677ac */ /* 0x000e620008000a00 */
[----:B------:R-:W-:Y:S02]  /*00e0*/  IMAD R7, R7, 0x640, RZ ;  /* 0x0000064007077824 */ /* 0x000fe400078e02ff */
[----:B------:R-:W-:Y:S01]  /*00f0*/  HFMA2 R14, -RZ, RZ, 0, 0 ;  /* 0x00000000ff0e7431 */ /* 0x000fe200000001ff */
[----:B------:R-:W-:Y:S01]  /*0100*/  MOV R6, R0 ;  /* 0x0000000000067202 */ /* 0x000fe20000000f00 */
[----:B------:R-:W2:Y:S01]  /*0110*/  LDCU.64 UR8, c[0x0][0x358] ;  /* 0x00006b00ff0877ac */ /* 0x000ea20008000a00 */
[----:B------:R-:W-:Y:S01]  /*0120*/  UMOV UR4, URZ ;  /* 0x000000ff00047c82 */ /* 0x000fe20008000000 */
[----:B-1----:R-:W-:-:S04]  /*0130*/  UIADD3 UR5, UP0, UPT, UR6, 0xc800, URZ ;  /* 0x0000c80006057890 */ /* 0x002fc8000ff1e0ff */
[----:B------:R-:W-:Y:S01]  /*0140*/  UIADD3.X UR6, UPT, UPT, URZ, UR7, URZ, UP0, !UPT ;  /* 0x00000007ff067290 */ /* 0x000fe200087fe4ff */
[----:B0-----:R-:W-:-:S03]  /*0150*/  IMAD.WIDE.U32 R2, R7, 0x4, R2 ;  /* 0x0000000407027825 */ /* 0x001fc600078e0002 */
[----:B------:R-:W-:-:S04]  /*0160*/  IADD3 R4, P0, PT, R2, 0x20, RZ ;  /* 0x0000002002047810 */ /* 0x000fc80007f1e0ff */
[----:B--2---:R-:W-:-:S09]  /*0170*/  IADD3.X R5, PT, PT, RZ, R3, RZ, P0, !PT ;  /* 0x00000003ff057210 */ /* 0x004fd200007fe4ff */
.L_x_0:
[----:B------:R-:W-:Y:S01]  /*0180*/  MOV R2, UR5 ;  /* 0x0000000500027c02 */ /* 0x000fe20008000f00 */
[----:B------:R-:W2:Y:S01]  /*0190*/  LDG.E R15, desc[UR8][R4.64+-0x20] ;  /* 0xffffe008040f7981 */ /* 0x000ea2000c1e1900 */
[----:B------:R-:W-:-:S03]  /*01a0*/  MOV R3, UR6 ;  /* 0x0000000600037c02 */ /* 0x000fc60008000f00 */
[----:B------:R-:W3:Y:S01]  /*01b0*/  LDG.E R24, desc[UR8][R4.64+-0x1c] ;  /* 0xffffe40804187981 */ /* 0x000ee2000c1e1900 */
[----:B------:R-:W-:-:S03]  /*01c0*/  IMAD.WIDE R2, R6, 0x4, R2 ;  /* 0x0000000406027825 */ /* 0x000fc600078e0202 */
[----:B------:R-:W4:Y:S04]  /*01d0*/  LDG.E R19, desc[UR8][R4.64+-0x18] ;  /* 0xffffe80804137981 */ /* 0x000f28000c1e1900 */
[----:B------:R-:W2:Y:S04]  /*01e0*/  LDG.E R16, desc[UR8][R2.64+-0xc800] ;  /* 0xff38000802107981 */ /* 0x000ea8000c1e1900 */
[----:B------:R-:W3:Y:S04]  /*01f0*/  LDG.E R25, desc[UR8][R2.64+-0xaf00] ;  /* 0xff51000802197981 */ /* 0x000ee8000c1e1900 */
[----:B------:R-:W4:Y:S04]  /*0200*/  LDG.E R18, desc[UR8][R2.64+-0x9600] ;  /* 0xff6a000802127981 */ /* 0x000f28000c1e1900 */
[----:B------:R-:W5:Y:S04]  /*0210*/  LDG.E R20, desc[UR8][R4.64+-0x14] ;  /* 0xffffec0804147981 */ /* 0x000f68000c1e1900 */
        /* <DEDUP_REMOVED lines=11> */
[----:B------:R-:W5:Y:S01]  /*02d0*/  LDG.E R26, desc[UR8][R4.64+0x1c] ;  /* 0x00001c08041a7981 */ /* 0x000f62000c1e1900 */
[----:B--2---:R-:W-:-:S03]  /*02e0*/  FFMA R15, R15, R16, R14 ;  /* 0x000000100f0f7223 */ /* 0x004fc6000000000e */
[----:B------:R-:W2:Y:S01]  /*02f0*/  LDG.E R16, desc[UR8][R4.64] ;  /* 0x0000000804107981 */ /* 0x000ea2000c1e1900 */
[----:B---3--:R-:W-:-:S03]  /*0300*/  FFMA R24, R24, R25, R15 ;  /* 0x0000001918187223 */ /* 0x008fc6000000000f */
[----:B------:R-:W3:Y:S01]  /*0310*/  LDG.E R14, desc[UR8][R4.64+0x4] ;  /* 0x00000408040e7981 */ /* 0x000ee2000c1e1900 */
[----:B----4-:R-:W-:-:S03]  /*0320*/  FFMA R25, R19, R18, R24 ;  /* 0x0000001213197223 */ /* 0x010fc60000000018 */
[----:B------:R-:W3:Y:S04]  /*0330*/  LDG.E R15, desc[UR8][R2.64+0x1900] ;  /* 0x00190008020f7981 */ /* 0x000ee8000c1e1900 */
[----:B------:R-:W4:Y:S01]  /*0340*/  LDG.E R18, desc[UR8][R4.64+0x8] ;  /* 0x0000080804127981 */ /* 0x000f22000c1e1900 */
[----:B-----5:R-:W-:-:S03]  /*0350*/  FFMA R25, R20, R21, R25 ;  /* 0x0000001514197223 */ /* 0x020fc60000000019 */
[----:B------:R-:W4:Y:S04]  /*0360*/  LDG.E R19, desc[UR8][R2.64+0x3200] ;  /* 0x0032000802137981 */ /* 0x000f28000c1e1900 */
[----:B------:R-:W5:Y:S01]  /*0370*/  LDG.E R20, desc[UR8][R4.64+0xc] ;  /* 0x00000c0804147981 */ /* 0x000f62000c1e1900 */
[----:B------:R-:W-:-:S03]  /*0380*/  FFMA R25, R22, R23, R25 ;  /* 0x0000001716197223 */ /* 0x000fc60000000019 */
[----:B------:R-:W5:Y:S04]  /*0390*/  LDG.E R21, desc[UR8][R2.64+0x4b00] ;  /* 0x004b000802157981 */ /* 0x000f68000c1e1900 */
[----:B------:R-:W5:Y:S04]  /*03a0*/  LDG.E R22, desc[UR8][R4.64+0x10] ;  /* 0x0000100804167981 */ /* 0x000f68000c1e1900 */
[----:B------:R-:W5:Y:S01]  /*03b0*/  LDG.E R23, desc[UR8][R2.64+0x6400] ;  /* 0x0064000802177981 */ /* 0x000f62000c1e1900 */
[----:B------:R-:W-:-:S03]  /*03c0*/  FFMA R28, R12, R13, R25 ;  /* 0x0000000d0c1c7223 */ /* 0x000fc60000000019 */
[----:B------:R-:W5:Y:S04]  /*03d0*/  LDG.E R24, desc[UR8][R4.64+0x14] ;  /* 0x0000140804187981 */ /* 0x000f68000c1e1900 */
[----:B------:R-:W5:Y:S04]  /*03e0*/  LDG.E R25, desc[UR8][R2.64+0x7d00] ;  /* 0x007d000802197981 */ /* 0x000f68000c1e1900 */
[----:B------:R0:W5:Y:S04]  /*03f0*/  LDG.E R13, desc[UR8][R4.64+0x18] ;  /* 0x00001808040d7981 */ /* 0x000168000c1e1900 */
[----:B------:R-:W5:Y:S01]  /*0400*/  LDG.E R12, desc[UR8][R2.64+0x9600] ;  /* 0x00960008020c7981 */ /* 0x000f62000c1e1900 */
[----:B------:R-:W-:-:S04]  /*0410*/  FFMA R9, R9, R8, R28 ;  /* 0x0000000809097223 */ /* 0x000fc8000000001c */
[----:B------:R-:W-:Y:S01]  /*0420*/  FFMA R9, R10, R11, R9 ;  /* 0x0000000b0a097223 */ /* 0x000fe20000000009 */
[----:B------:R-:W-:-:S04]  /*0430*/  UIADD3 UR4, UPT, UPT, UR4, 0x10, URZ ;  /* 0x0000001004047890 */ /* 0x000fc8000fffe0ff */
[----:B------:R-:W-:Y:S01]  /*0440*/  UISETP.NE.AND UP0, UPT, UR4, 0x640, UPT ;  /* 0x000006400400788c */ /* 0x000fe2000bf05270 */
[----:B0-----:R-:W-:Y:S02]  /*0450*/  IADD3 R4, P0, PT, R4, 0x40, RZ ;  /* 0x0000004004047810 */ /* 0x001fe40007f1e0ff */
[----:B------:R-:W-:Y:S02]  /*0460*/  IADD3 R6, PT, PT, R6, 0x6400, RZ ;  /* 0x0000640006067810 */ /* 0x000fe40007ffe0ff */
[----:B------:R-:W-:Y:S01]  /*0470*/  IADD3.X R5, PT, PT, RZ, R5, RZ, P0, !PT ;  /* 0x00000005ff057210 */ /* 0x000fe200007fe4ff */
[----:B--2---:R-:W-:-:S04]  /*0480*/  FFMA R9, R16, R17, R9 ;  /* 0x0000001110097223 */ /* 0x004fc80000000009 */
[----:B---3--:R-:W-:-:S04]  /*0490*/  FFMA R9, R14, R15, R9 ;  /* 0x0000000f0e097223 */ /* 0x008fc80000000009 */
[----:B----4-:R-:W-:-:S04]  /*04a0*/  FFMA R9, R18, R19, R9 ;  /* 0x0000001312097223 */ /* 0x010fc80000000009 */
[----:B-----5:R-:W-:-:S04]  /*04b0*/  FFMA R9, R20, R21, R9 ;  /* 0x0000001514097223 */ /* 0x020fc80000000009 */
[----:B------:R-:W-:-:S04]  /*04c0*/  FFMA R9, R22, R23, R9 ;  /* 0x0000001716097223 */ /* 0x000fc80000000009 */
[----:B------:R-:W-:-:S04]  /*04d0*/  FFMA R24, R24, R25, R9 ;  /* 0x0000001918187223 */ /* 0x000fc80000000009 */
[----:B------:R-:W-:-:S04]  /*04e0*/  FFMA R13, R13, R12, R24 ;  /* 0x0000000c0d0d7223 */ /* 0x000fc80000000018 */
[----:B------:R-:W-:Y:S01]  /*04f0*/  FFMA R14, R26, R27, R13 ;  /* 0x0000001b1a0e7223 */ /* 0x000fe2000000000d */
[----:B------:R-:W-:Y:S06]  /*0500*/  BRA.U UP0, `(.L_x_0) ;  /* 0xfffffffd001c7547 */ /* 0x000fec000b83ffff */
[----:B------:R-:W0:Y:S01]  /*0510*/  LDC.64 R2, c[0x0][0x390] ;  /* 0x0000e400ff027b82 */ /* 0x000e220000000a00 */
[----:B------:R-:W-:-:S05]  /*0520*/  IADD3 R7, PT, PT, R0, R7, RZ ;  /* 0x0000000700077210 */ /* 0x000fca0007ffe0ff */
[----:B0-----:R-:W-:-:S05]  /*0530*/  IMAD.WIDE R2, R7, 0x4, R2 ;  /* 0x0000000407027825 */ /* 0x001fca00078e0202 */
[----:B------:R-:W-:Y:S01]  /*0540*/  STG.E desc[UR8][R2.64], R14 ;  /* 0x0000000e02007986 */ /* 0x000fe2000c101908 */
[----:B------:R-:W-:Y:S05]  /*0550*/  EXIT ;  /* 0x000000000000794d */ /* 0x000fea0003800000 */
.L_x_1:
[----:B------:R-:W-:-:S00]  /*0560*/  BRA `(.L_x_1) ;  /* 0xfffffffc00fc7947 */ /* 0x000fc0000383ffff */
[----:B------:R-:W-:-:S00]  /*0570*/  NOP ;  /* 0x0000000000007918 */ /* 0x000fc00000000000 */
        /* <DEDUP_REMOVED lines=8> */
.L_x_2:


//--------------------- .nv.global.init           --------------------------
	.section	.nv.global.init,"aw",@progbits
	.align	4
.nv.global.init:
	.type		mrg32k3aM1SubSeq,@object
	.size		mrg32k3aM1SubSeq,(mrg32k3aM2SubSeq - mrg32k3aM1SubSeq)
mrg32k3aM1SubSeq:
        /*0000*/ 	.byte	0x0b, 0xcc, 0xee, 0x04, 0x73, 0x29, 0x8b, 0x6f, 0xf6, 0x53, 0x03, 0xf6, 0x23, 0xf6, 0xea, 0xda
        /* <DEDUP_REMOVED lines=125> */
	.type		mrg32k3aM2SubSeq,@object
	.size		mrg32k3aM2SubSeq,(mrg32k3aM1 - mrg32k3aM2SubSeq)
mrg32k3aM2SubSeq:
        /* <DEDUP_REMOVED lines=126> */
	.type		mrg32k3aM1,@object
	.size		mrg32k3aM1,(mrg32k3aM1Seq - mrg32k3aM1)
mrg32k3aM1:
        /* <DEDUP_REMOVED lines=144> */
	.type		mrg32k3aM1Seq,@object
	.size		mrg32k3aM1Seq,(mrg32k3aM2 - mrg32k3aM1Seq)
mrg32k3aM1Seq:
        /* <DEDUP_REMOVED lines=144> */
	.type		mrg32k3aM2,@object
	.size		mrg32k3aM2,(mrg32k3aM2Seq - mrg32k3aM2)
mrg32k3aM2:
        /* <DEDUP_REMOVED lines=144> */
	.type		mrg32k3aM2Seq,@object
	.size		mrg32k3aM2Seq,(precalc_xorwow_matrix - mrg32k3aM2Seq)
mrg32k3aM2Seq:
        /* <DEDUP_REMOVED lines=144> */
	.type		precalc_xorwow_matrix,@object
	.size		precalc_xorwow_matrix,(precalc_xorwow_offset_matrix - precalc_xorwow_matrix)
precalc_xorwow_matrix:
        /* <DEDUP_REMOVED lines=6400> */
	.type		precalc_xorwow_offset_matrix,@object
	.size		precalc_xorwow_offset_matrix,(.L_1 - precalc_xorwow_offset_matrix)
precalc_xorwow_offset_matrix:
        /* <DEDUP_REMOVED lines=6400> */
.L_1:


//--------------------- .nv.shared.reserved.0     --------------------------
	.section	.nv.shared.reserved.0,"aw",@nobits
	.weak		__nv_reservedSMEM_offset_0_alias
	.size		__nv_reservedSMEM_offset_0_alias, 0, 64
	.other		__nv_reservedSMEM_offset_0_alias,@"STO_CUDA_RESERVED_SHARED STV_DEFAULT"
__nv_reservedSMEM_offset_0_alias:
	.zero		0
	.zero		64


//--------------------- .nv.constant0._Z19cuda_simple_mat_mulPfS_S_ --------------------------
	.section	.nv.constant0._Z19cuda_simple_mat_mulPfS_S_,"a",@progbits
	.sectionflags	@""
	.align	4
.nv.constant0._Z19cuda_simple_mat_mulPfS_S_:
	.zero		920


//--------------------- SYMBOLS --------------------------

	.type		.nv.reservedSmem.offset0,@object
	.size		.nv.reservedSmem.offset0,0x4
